//
// Generated by NVIDIA NVVM Compiler
//
// Compiler Build ID: CL-36424714
// Cuda compilation tools, release 13.0, V13.0.88
// Based on NVVM 20.0.0
//

.version 9.0
.target sm_100
.address_size 64

	// .globl	_Z3mulPA100_A100_iS1_PA100_A100_l

.visible .entry _Z3mulPA100_A100_iS1_PA100_A100_l(
	.param .u64 .ptr .align 1 _Z3mulPA100_A100_iS1_PA100_A100_l_param_0,
	.param .u64 .ptr .align 1 _Z3mulPA100_A100_iS1_PA100_A100_l_param_1,
	.param .u64 .ptr .align 1 _Z3mulPA100_A100_iS1_PA100_A100_l_param_2
)
{
	.reg .pred 	%p<5>;
	.reg .b32 	%r<26>;
	.reg .b64 	%rd<34>;

	ld.param.u64 	%rd10, [_Z3mulPA100_A100_iS1_PA100_A100_l_param_0];
	ld.param.u64 	%rd11, [_Z3mulPA100_A100_iS1_PA100_A100_l_param_1];
	ld.param.u64 	%rd12, [_Z3mulPA100_A100_iS1_PA100_A100_l_param_2];
	mov.u32 	%r5, %tid.x;
	mov.u32 	%r6, %ctaid.x;
	mov.u32 	%r7, %ntid.x;
	mad.lo.s32 	%r1, %r6, %r7, %r5;
	mov.u32 	%r8, %tid.y;
	mov.u32 	%r9, %ctaid.y;
	mov.u32 	%r10, %ntid.y;
	mad.lo.s32 	%r11, %r9, %r10, %r8;
	setp.gt.s32 	%p1, %r1, 99;
	setp.gt.u32 	%p2, %r11, 99;
	or.pred  	%p3, %p1, %p2;
	@%p3 bra 	$L__BB0_3;
	cvta.to.global.u64 	%rd14, %rd10;
	cvta.to.global.u64 	%rd15, %rd11;
	cvta.to.global.u64 	%rd16, %rd12;
	mul.wide.s32 	%rd17, %r1, 800;
	add.s64 	%rd18, %rd16, %rd17;
	mul.wide.u32 	%rd19, %r11, 8;
	add.s64 	%rd1, %rd18, %rd19;
	mov.b64 	%rd33, 0;
	st.global.u64 	[%rd1], %rd33;
	mul.wide.s32 	%rd20, %r1, 400;
	add.s64 	%rd21, %rd20, %rd14;
	add.s64 	%rd32, %rd21, 8;
	mul.wide.u32 	%rd22, %r11, 4;
	add.s64 	%rd23, %rd22, %rd15;
	add.s64 	%rd31, %rd23, 800;
	mov.b32 	%r25, 0;
$L__BB0_2:
	ld.global.u32 	%r13, [%rd32+-8];
	ld.global.u32 	%r14, [%rd31+-800];
	mul.lo.s32 	%r15, %r14, %r13;
	cvt.s64.s32 	%rd24, %r15;
	add.s64 	%rd25, %rd33, %rd24;
	st.global.u64 	[%rd1], %rd25;
	ld.global.u32 	%r16, [%rd32+-4];
	ld.global.u32 	%r17, [%rd31+-400];
	mul.lo.s32 	%r18, %r17, %r16;
	cvt.s64.s32 	%rd26, %r18;
	add.s64 	%rd27, %rd25, %rd26;
	st.global.u64 	[%rd1], %rd27;
	ld.global.u32 	%r19, [%rd32];
	ld.global.u32 	%r20, [%rd31];
	mul.lo.s32 	%r21, %r20, %r19;
	cvt.s64.s32 	%rd28, %r21;
	add.s64 	%rd29, %rd27, %rd28;
	st.global.u64 	[%rd1], %rd29;
	ld.global.u32 	%r22, [%rd32+4];
	ld.global.u32 	%r23, [%rd31+400];
	mul.lo.s32 	%r24, %r23, %r22;
	cvt.s64.s32 	%rd30, %r24;
	add.s64 	%rd33, %rd29, %rd30;
	st.global.u64 	[%rd1], %rd33;
	add.s32 	%r25, %r25, 4;
	add.s64 	%rd32, %rd32, 16;
	add.s64 	%rd31, %rd31, 1600;
	setp.ne.s32 	%p4, %r25, 100;
	@%p4 bra 	$L__BB0_2;
$L__BB0_3:
	ret;

}


// ===== COMPILED SASS (sm_100) =====

	.target	sm_100

	.elftype	@"ET_EXEC"


//--------------------- .note.nv.tkinfo           --------------------------
	.section	.note.nv.tkinfo,"",@"SHT_NOTE"
	.sectionflags	@"SHF_NOTE_NV_TKINFO"
	.tkinfo
        /*0018*/ 	.word	0x00000002
        /*0030*/ 	.string	""
        /*0030*/ 	.string	"ptxas"
        /*0030*/ 	.string	"Cuda compilation tools, release 13.0, V13.0.88"
        /*0030*/ 	.string	"Build cuda_13.0.r13.0/compiler.36424714_0"
        /*0030*/ 	.string	"-arch sm_100 -m 64 "



//--------------------- .note.nv.cuinfo           --------------------------
	.section	.note.nv.cuinfo,"",@"SHT_NOTE"
	.sectionflags	@"SHF_NOTE_NV_CUINFO"
        /*0018*/ 	.short	0x0002
        /*001a*/ 	.short	0x0064
        /*001c*/ 	.short	0x0082
	.zero		2


//--------------------- .nv.info                  --------------------------
	.section	.nv.info,"",@"SHT_CUDA_INFO"
	.align	4


	//----- nvinfo : EIATTR_REGCOUNT
	.align		4
        /*0000*/ 	.byte	0x04, 0x2f
        /*0002*/ 	.short	(.L_1 - .L_0)
	.align		4
.L_0:
        /*0004*/ 	.word	index@(_Z3mulPA100_A100_iS1_PA100_A100_l)
        /*0008*/ 	.word	0x00000012


	//----- nvinfo : EIATTR_FRAME_SIZE
	.align		4
.L_1:
        /*000c*/ 	.byte	0x04, 0x11
        /*000e*/ 	.short	(.L_3 - .L_2)
	.align		4
.L_2:
        /*0010*/ 	.word	index@(_Z3mulPA100_A100_iS1_PA100_A100_l)
        /*0014*/ 	.word	0x00000000


	//----- nvinfo : EIATTR_MIN_STACK_SIZE
	.align		4
.L_3:
        /*0018*/ 	.byte	0x04, 0x12
        /*001a*/ 	.short	(.L_5 - .L_4)
	.align		4
.L_4:
        /*001c*/ 	.word	index@(_Z3mulPA100_A100_iS1_PA100_A100_l)
        /*0020*/ 	.word	0x00000000
.L_5:


//--------------------- .nv.compat                --------------------------
	.section	.nv.compat,"",@"SHT_CUDA_COMPAT_INFO"
	.align	4
        /*0000*/ 	.byte	0x02, 0x09, 0x00, 0x00, 0x02, 0x02, 0x01, 0x00, 0x02, 0x05, 0x05, 0x00, 0x03, 0x07, 0x01, 0x01
        /*0010*/ 	.byte	0x02, 0x03, 0x00, 0x00, 0x02, 0x06, 0x01, 0x00, 0x04, 0x0b, 0x08, 0x00, 0x09, 0x00, 0x00, 0x00
        /*0020*/ 	.byte	0x00, 0x00, 0x00, 0x00


//--------------------- .nv.info._Z3mulPA100_A100_iS1_PA100_A100_l --------------------------
	.section	.nv.info._Z3mulPA100_A100_iS1_PA100_A100_l,"",@"SHT_CUDA_INFO"
	.sectionflags	@""
	.align	4


	//----- nvinfo : EIATTR_CUDA_API_VERSION
	.align		4
        /*0000*/ 	.byte	0x04, 0x37
        /*0002*/ 	.short	(.L_7 - .L_6)
.L_6:
        /*0004*/ 	.word	0x00000082


	//----- nvinfo : EIATTR_KPARAM_INFO
	.align		4
.L_7:
        /*0008*/ 	.byte	0x04, 0x17
        /*000a*/ 	.short	(.L_9 - .L_8)
.L_8:
        /*000c*/ 	.word	0x00000000
        /*0010*/ 	.short	0x0002
        /*0012*/ 	.short	0x0010
        /*0014*/ 	.byte	0x00, 0xf5, 0x21, 0x00


	//----- nvinfo : EIATTR_KPARAM_INFO
	.align		4
.L_9:
        /*0018*/ 	.byte	0x04, 0x17
        /*001a*/ 	.short	(.L_11 - .L_10)
.L_10:
        /*001c*/ 	.word	0x00000000
        /*0020*/ 	.short	0x0001
        /*0022*/ 	.short	0x0008
        /*0024*/ 	.byte	0x00, 0xf5, 0x21, 0x00


	//----- nvinfo : EIATTR_KPARAM_INFO
	.align		4
.L_11:
        /*0028*/ 	.byte	0x04, 0x17
        /*002a*/ 	.short	(.L_13 - .L_12)
.L_12:
        /*002c*/ 	.word	0x00000000
        /*0030*/ 	.short	0x0000
        /*0032*/ 	.short	0x0000
        /*0034*/ 	.byte	0x00, 0xf5, 0x21, 0x00


	//----- nvinfo : EIATTR_SPARSE_MMA_MASK
	.align		4
.L_13:
        /*0038*/ 	.byte	0x03, 0x50
        /*003a*/ 	.short	0x0000


	//----- nvinfo : EIATTR_MAXREG_COUNT
	.align		4
        /*003c*/ 	.byte	0x03, 0x1b
        /*003e*/ 	.short	0x00ff


	//----- nvinfo : EIATTR_MERCURY_ISA_VERSION
	.align		4
        /*0040*/ 	.byte	0x03, 0x5f
        /*0042*/ 	.short	0x0101


	//----- nvinfo : EIATTR_VRC_CTA_INIT_COUNT
	.align		4
        /*0044*/ 	.byte	0x02, 0x4a
	.zero		1
	.zero		1


	//----- nvinfo : EIATTR_EXIT_INSTR_OFFSETS
	.align		4
        /*0048*/ 	.byte	0x04, 0x1c
        /*004a*/ 	.short	(.L_15 - .L_14)


	//   ....[0]....
.L_14:
        /*004c*/ 	.word	0x000000b0


	//   ....[1]....
        /*0050*/ 	.word	0x00000fd0


	//----- nvinfo : EIATTR_CBANK_PARAM_SIZE
	.align		4
.L_15:
        /*0054*/ 	.byte	0x03, 0x19
        /*0056*/ 	.short	0x0018


	//----- nvinfo : EIATTR_PARAM_CBANK
	.align		4
        /*0058*/ 	.byte	0x04, 0x0a
        /*005a*/ 	.short	(.L_17 - .L_16)
	.align		4
.L_16:
        /*005c*/ 	.word	index@(.nv.constant0._Z3mulPA100_A100_iS1_PA100_A100_l)
        /*0060*/ 	.short	0x0380
        /*0062*/ 	.short	0x0018


	//----- nvinfo : EIATTR_SW_WAR
	.align		4
.L_17:
        /*0064*/ 	.byte	0x04, 0x36
        /*0066*/ 	.short	(.L_19 - .L_18)
.L_18:
        /*0068*/ 	.word	0x00000008
.L_19:


//--------------------- .nv.callgraph             --------------------------
	.section	.nv.callgraph,"",@"SHT_CUDA_CALLGRAPH"
	.align	4
	.sectionentsize	8
	.align		4
        /*0000*/ 	.word	0x00000000
	.align		4
        /*0004*/ 	.word	0xffffffff
	.align		4
        /*0008*/ 	.word	0x00000000
	.align		4
        /*000c*/ 	.word	0xfffffffe
	.align		4
        /*0010*/ 	.word	0x00000000
	.align		4
        /*0014*/ 	.word	0xfffffffd
	.align		4
        /*0018*/ 	.word	0x00000000
	.align		4
        /*001c*/ 	.word	0xfffffffc


//--------------------- .text._Z3mulPA100_A100_iS1_PA100_A100_l --------------------------
	.section	.text._Z3mulPA100_A100_iS1_PA100_A100_l,"ax",@progbits
	.align	128
        .global         _Z3mulPA100_A100_iS1_PA100_A100_l
        .type           _Z3mulPA100_A100_iS1_PA100_A100_l,@function
        .size           _Z3mulPA100_A100_iS1_PA100_A100_l,(.L_x_2 - _Z3mulPA100_A100_iS1_PA100_A100_l)
        .other          _Z3mulPA100_A100_iS1_PA100_A100_l,@"STO_CUDA_ENTRY STV_DEFAULT"
_Z3mulPA100_A100_iS1_PA100_A100_l:
.text._Z3mulPA100_A100_iS1_PA100_A100_l:
[----:B------:R-:W-:Y:S01]  /*0000*/  LDC R1, c[0x0][0x37c] ;  /* 0x0000df00ff017b82 */ /* 0x000fe20000000800 */
[----:B------:R-:W0:Y:S07]  /*0010*/  S2R R11, SR_TID.Y ;  /* 0x00000000000b7919 */ /* 0x000e2e0000002200 */
[----:B------:R-:W1:Y:S01]  /*0020*/  LDC R0, c[0x0][0x360] ;  /* 0x0000d800ff007b82 */ /* 0x000e620000000800 */
[----:B------:R-:W1:Y:S07]  /*0030*/  S2R R9, SR_TID.X ;  /* 0x0000000000097919 */ /* 0x000e6e0000002100 */
[----:B------:R-:W0:Y:S08]  /*0040*/  S2UR UR5, SR_CTAID.Y ;  /* 0x00000000000579c3 */ /* 0x000e300000002600 */
[----:B------:R-:W0:Y:S08]  /*0050*/  LDC R2, c[0x0][0x364] ;  /* 0x0000d900ff027b82 */ /* 0x000e300000000800 */
[----:B------:R-:W1:Y:S01]  /*0060*/  S2UR UR4, SR_CTAID.X ;  /* 0x00000000000479c3 */ /* 0x000e620000002500 */
[----:B0-----:R-:W-:-:S05]  /*0070*/  IMAD R11, R2, UR5, R11 ;  /* 0x00000005020b7c24 */ /* 0x001fca000f8e020b */
[----:B------:R-:W-:Y:S01]  /*0080*/  ISETP.GT.U32.AND P0, PT, R11, 0x63, PT ;  /* 0x000000630b00780c */ /* 0x000fe20003f04070 */
[----:B-1----:R-:W-:-:S05]  /*0090*/  IMAD R9, R0, UR4, R9 ;  /* 0x0000000400097c24 */ /* 0x002fca000f8e0209 */
[----:B------:R-:W-:-:S13]  /*00a0*/  ISETP.GT.OR P0, PT, R9, 0x63, P0 ;  /* 0x000000630900780c */ /* 0x000fda0000704670 */
[----:B------:R-:W-:Y:S05]  /*00b0*/  @P0 EXIT ;  /* 0x000000000000094d */ /* 0x000fea0003800000 */
[----:B------:R-:W0:Y:S01]  /*00c0*/  LDC.64 R2, c[0x0][0x390] ;  /* 0x0000e400ff027b82 */ /* 0x000e220000000a00 */
[----:B------:R-:W1:Y:S07]  /*00d0*/  LDCU.64 UR6, c[0x0][0x358] ;  /* 0x00006b00ff0677ac */ /* 0x000e6e0008000a00 */
[----:B------:R-:W2:Y:S08]  /*00e0*/  LDC.64 R4, c[0x0][0x380] ;  /* 0x0000e000ff047b82 */ /* 0x000eb00000000a00 */
[----:B------:R-:W3:Y:S01]  /*00f0*/  LDC.64 R6, c[0x0][0x388] ;  /* 0x0000e200ff067b82 */ /* 0x000ee20000000a00 */
[----:B0-----:R-:W-:-:S04]  /*0100*/  IMAD.WIDE R2, R9, 0x320, R2 ;  /* 0x0000032009027825 */ /* 0x001fc800078e0202 */
[----:B------:R-:W-:-:S04]  /*0110*/  IMAD.WIDE.U32 R2, R11, 0x8, R2 ;  /* 0x000000080b027825 */ /* 0x000fc800078e0002 */
[----:B--2---:R-:W-:Y:S01]  /*0120*/  IMAD.WIDE R4, R9, 0x190, R4 ;  /* 0x0000019009047825 */ /* 0x004fe200078e0204 */
[----:B-1----:R-:W-:Y:S04]  /*0130*/  STG.E.64 desc[UR6][R2.64], RZ ;  /* 0x000000ff02007986 */ /* 0x002fe8000c101b06 */
[----:B------:R-:W2:Y:S01]  /*0140*/  LDG.E R8, desc[UR6][R4.64] ;  /* 0x0000000604087981 */ /* 0x000ea2000c1e1900 */
[----:B---3--:R-:W-:-:S05]  /*0150*/  IMAD.WIDE.U32 R6, R11, 0x4, R6 ;  /* 0x000000040b067825 */ /* 0x008fca00078e0006 */
[----:B------:R-:W2:Y:S02]  /*0160*/  LDG.E R9, desc[UR6][R6.64] ;  /* 0x0000000606097981 */ /* 0x000ea4000c1e1900 */
[----:B--2---:R-:W-:-:S05]  /*0170*/  IMAD R8, R8, R9, RZ ;  /* 0x0000000908087224 */ /* 0x004fca00078e02ff */
[----:B------:R-:W-:-:S05]  /*0180*/  SHF.R.S32.HI R9, RZ, 0x1f, R8 ;  /* 0x0000001fff097819 */ /* 0x000fca0000011408 */
[----:B------:R0:W-:Y:S04]  /*0190*/  STG.E.64 desc[UR6][R2.64], R8 ;  /* 0x0000000802007986 */ /* 0x0001e8000c101b06 */
[----:B------:R-:W2:Y:S04]  /*01a0*/  LDG.E R0, desc[UR6][R4.64+0x4] ;  /* 0x0000040604007981 */ /* 0x000ea8000c1e1900 */
[----:B------:R-:W2:Y:S02]  /*01b0*/  LDG.E R11, desc[UR6][R6.64+0x190] ;  /* 0x00019006060b7981 */ /* 0x000ea4000c1e1900 */
[----:B--2---:R-:W-:-:S05]  /*01c0*/  IMAD R11, R0, R11, RZ ;  /* 0x0000000b000b7224 */ /* 0x004fca00078e02ff */
[----:B------:R-:W-:-:S04]  /*01d0*/  IADD3 R10, P0, PT, R8, R11, RZ ;  /* 0x0000000b080a7210 */ /* 0x000fc80007f1e0ff */
[----:B------:R-:W-:-:S05]  /*01e0*/  LEA.HI.X.SX32 R11, R11, R9, 0x1, P0 ;  /* 0x000000090b0b7211 */ /* 0x000fca00000f0eff */
[----:B------:R1:W-:Y:S04]  /*01f0*/  STG.E.64 desc[UR6][R2.64], R10 ;  /* 0x0000000a02007986 */ /* 0x0003e8000c101b06 */
[----:B------:R-:W2:Y:S04]  /*0200*/  LDG.E R0, desc[UR6][R4.64+0x8] ;  /* 0x0000080604007981 */ /* 0x000ea8000c1e1900 */
[----:B------:R-:W2:Y:S02]  /*0210*/  LDG.E R13, desc[UR6][R6.64+0x320] ;  /* 0x00032006060d7981 */ /* 0x000ea4000c1e1900 */
[----:B--2---:R-:W-:-:S05]  /*0220*/  IMAD R13, R0, R13, RZ ;  /* 0x0000000d000d7224 */ /* 0x004fca00078e02ff */
[----:B------:R-:W-:-:S04]  /*0230*/  IADD3 R12, P0, PT, R13, R10, RZ ;  /* 0x0000000a0d0c7210 */ /* 0x000fc80007f1e0ff */
[----:B------:R-:W-:-:S05]  /*0240*/  LEA.HI.X.SX32 R13, R13, R11, 0x1, P0 ;  /* 0x0000000b0d0d7211 */ /* 0x000fca00000f0eff */
[----:B------:R2:W-:Y:S04]  /*0250*/  STG.E.64 desc[UR6][R2.64], R12 ;  /* 0x0000000c02007986 */ /* 0x0005e8000c101b06 */
[----:B------:R-:W3:Y:S04]  /*0260*/  LDG.E R0, desc[UR6][R4.64+0xc] ;  /* 0x00000c0604007981 */ /* 0x000ee8000c1e1900 */
[----:B0-----:R-:W3:Y:S01]  /*0270*/  LDG.E R9, desc[UR6][R6.64+0x4b0] ;  /* 0x0004b00606097981 */ /* 0x001ee2000c1e1900 */
[----:B------:R-:W-:Y:S01]  /*0280*/  UMOV UR4, 0x4 ;  /* 0x0000000400047882 */ /* 0x000fe20000000000 */
[----:B---3--:R-:W-:-:S05]  /*0290*/  IMAD R9, R0, R9, RZ ;  /* 0x0000000900097224 */ /* 0x008fca00078e02ff */
[----:B------:R-:W-:-:S04]  /*02a0*/  IADD3 R8, P0, PT, R9, R12, RZ ;  /* 0x0000000c09087210 */ /* 0x000fc80007f1e0ff */
[----:B------:R-:W-:-:S05]  /*02b0*/  LEA.HI.X.SX32 R15, R9, R13, 0x1, P0 ;  /* 0x0000000d090f7211 */ /* 0x000fca00000f0eff */
[----:B------:R-:W-:-:S05]  /*02c0*/  IMAD.MOV.U32 R9, RZ, RZ, R15 ;  /* 0x000000ffff097224 */ /* 0x000fca00078e000f */
[----:B------:R2:W-:Y:S01]  /*02d0*/  STG.E.64 desc[UR6][R2.64], R8 ;  /* 0x0000000802007986 */ /* 0x0005e2000c101b06 */
[----:B-1----:R-:W-:Y:S02]  /*02e0*/  IADD3 R10, P0, PT, R4, 0x18, RZ ;  /* 0x00000018040a7810 */ /* 0x002fe40007f1e0ff */
[----:B------:R-:W-:-:S03]  /*02f0*/  IADD3 R0, P1, PT, R6, 0x960, RZ ;  /* 0x0000096006007810 */ /* 0x000fc60007f3e0ff */
[----:B------:R-:W-:Y:S02]  /*0300*/  IMAD.X R11, RZ, RZ, R5, P0 ;  /* 0x000000ffff0b7224 */ /* 0x000fe400000e0605 */
[----:B------:R-:W-:-:S08]  /*0310*/  IMAD.X R7, RZ, RZ, R7, P1 ;  /* 0x000000ffff077224 */ /* 0x000fd000008e0607 */
.L_x_0:
[----:B------:R-:W-:Y:S02]  /*0320*/  IMAD.MOV.U32 R4, RZ, RZ, R10 ;  /* 0x000000ffff047224 */ /* 0x000fe400078e000a */
[----:B------:R-:W-:Y:S02]  /*0330*/  IMAD.MOV.U32 R5, RZ, RZ, R11 ;  /* 0x000000ffff057224 */ /* 0x000fe400078e000b */
[----:B------:R-:W-:-:S03]  /*0340*/  IMAD.MOV.U32 R6, RZ, RZ, R0 ;  /* 0x000000ffff067224 */ /* 0x000fc600078e0000 */
[----:B------:R-:W3:Y:S04]  /*0350*/  LDG.E R0, desc[UR6][R4.64+-0x8] ;  /* 0xfffff80604007981 */ /* 0x000ee8000c1e1900 */
[----:B0-2---:R-:W3:Y:S02]  /*0360*/  LDG.E R9, desc[UR6][R6.64+-0x320] ;  /* 0xfffce00606097981 */ /* 0x005ee4000c1e1900 */
[----:B---3--:R-:W-:-:S05]  /*0370*/  IMAD R0, R0, R9, RZ ;  /* 0x0000000900007224 */ /* 0x008fca00078e02ff */
        /* <DEDUP_REMOVED lines=16> */
[----:B0-----:R-:W3:Y:S02]  /*0480*/  LDG.E R9, desc[UR6][R6.64+0x190] ;  /* 0x0001900606097981 */ /* 0x001ee4000c1e1900 */
[----:B---3--:R-:W-:-:S05]  /*0490*/  IMAD R9, R0, R9, RZ ;  /* 0x0000000900097224 */ /* 0x008fca00078e02ff */
[----:B------:R-:W-:-:S04]  /*04a0*/  IADD3 R8, P0, PT, R9, R12, RZ ;  /* 0x0000000c09087210 */ /* 0x000fc80007f1e0ff */
[----:B------:R-:W-:-:S05]  /*04b0*/  LEA.HI.X.SX32 R9, R9, R13, 0x1, P0 ;  /* 0x0000000d09097211 */ /* 0x000fca00000f0eff */
[----:B------:R0:W-:Y:S04]  /*04c0*/  STG.E.64 desc[UR6][R2.64], R8 ;  /* 0x0000000802007986 */ /* 0x0001e8000c101b06 */
[----:B------:R-:W3:Y:S04]  /*04d0*/  LDG.E R0, desc[UR6][R4.64+0x8] ;  /* 0x0000080604007981 */ /* 0x000ee8000c1e1900 */
[----:B-1----:R-:W3:Y:S02]  /*04e0*/  LDG.E R11, desc[UR6][R6.64+0x320] ;  /* 0x00032006060b7981 */ /* 0x002ee4000c1e1900 */
[----:B---3--:R-:W-:-:S05]  /*04f0*/  IMAD R11, R0, R11, RZ ;  /* 0x0000000b000b7224 */ /* 0x008fca00078e02ff */
[----:B------:R-:W-:-:S04]  /*0500*/  IADD3 R10, P0, PT, R11, R8, RZ ;  /* 0x000000080b0a7210 */ /* 0x000fc80007f1e0ff */
[----:B------:R-:W-:-:S05]  /*0510*/  LEA.HI.X.SX32 R11, R11, R9, 0x1, P0 ;  /* 0x000000090b0b7211 */ /* 0x000fca00000f0eff */
[----:B------:R1:W-:Y:S04]  /*0520*/  STG.E.64 desc[UR6][R2.64], R10 ;  /* 0x0000000a02007986 */ /* 0x0003e8000c101b06 */
[----:B------:R-:W3:Y:S04]  /*0530*/  LDG.E R0, desc[UR6][R4.64+0xc] ;  /* 0x00000c0604007981 */ /* 0x000ee8000c1e1900 */
[----:B--2---:R-:W3:Y:S02]  /*0540*/  LDG.E R13, desc[UR6][R6.64+0x4b0] ;  /* 0x0004b006060d7981 */ /* 0x004ee4000c1e1900 */
[----:B---3--:R-:W-:-:S05]  /*0550*/  IMAD R13, R0, R13, RZ ;  /* 0x0000000d000d7224 */ /* 0x008fca00078e02ff */
        /* <DEDUP_REMOVED lines=146> */
[----:B------:R-:W-:Y:S04]  /*0e80*/  STG.E.64 desc[UR6][R2.64], R12 ;  /* 0x0000000c02007986 */ /* 0x000fe8000c101b06 */
[----:B------:R-:W2:Y:S04]  /*0e90*/  LDG.E R0, desc[UR6][R4.64+0x70] ;  /* 0x0000700604007981 */ /* 0x000ea8000c1e1900 */
[----:B0-----:R-:W2:Y:S02]  /*0ea0*/  LDG.E R9, desc[UR6][R6.64+0x2bc0] ;  /* 0x002bc00606097981 */ /* 0x001ea4000c1e1900 */
[----:B--2---:R-:W-:-:S05]  /*0eb0*/  IMAD R9, R0, R9, RZ ;  /* 0x0000000900097224 */ /* 0x004fca00078e02ff */
[----:B------:R-:W-:-:S04]  /*0ec0*/  IADD3 R8, P0, PT, R9, R12, RZ ;  /* 0x0000000c09087210 */ /* 0x000fc80007f1e0ff */
[----:B------:R-:W-:-:S05]  /*0ed0*/  LEA.HI.X.SX32 R9, R9, R13, 0x1, P0 ;  /* 0x0000000d09097211 */ /* 0x000fca00000f0eff */
[----:B------:R0:W-:Y:S04]  /*0ee0*/  STG.E.64 desc[UR6][R2.64], R8 ;  /* 0x0000000802007986 */ /* 0x0001e8000c101b06 */
[----:B------:R-:W2:Y:S04]  /*0ef0*/  LDG.E R0, desc[UR6][R4.64+0x74] ;  /* 0x0000740604007981 */ /* 0x000ea8000c1e1900 */
[----:B-1----:R-:W2:Y:S01]  /*0f00*/  LDG.E R11, desc[UR6][R6.64+0x2d50] ;  /* 0x002d5006060b7981 */ /* 0x002ea2000c1e1900 */
[----:B------:R-:W-:-:S04]  /*0f10*/  UIADD3 UR4, UPT, UPT, UR4, 0x20, URZ ;  /* 0x0000002004047890 */ /* 0x000fc8000fffe0ff */
[----:B------:R-:W-:Y:S01]  /*0f20*/  UISETP.NE.AND UP0, UPT, UR4, 0x64, UPT ;  /* 0x000000640400788c */ /* 0x000fe2000bf05270 */
[----:B--2---:R-:W-:Y:S01]  /*0f30*/  IMAD R11, R0, R11, RZ ;  /* 0x0000000b000b7224 */ /* 0x004fe200078e02ff */
[----:B------:R-:W-:-:S04]  /*0f40*/  IADD3 R0, P1, PT, R6, 0x3200, RZ ;  /* 0x0000320006007810 */ /* 0x000fc80007f3e0ff */
[----:B0-----:R-:W-:Y:S01]  /*0f50*/  IADD3 R8, P0, PT, R11, R8, RZ ;  /* 0x000000080b087210 */ /* 0x001fe20007f1e0ff */
[----:B------:R-:W-:-:S03]  /*0f60*/  IMAD.X R7, RZ, RZ, R7, P1 ;  /* 0x000000ffff077224 */ /* 0x000fc600008e0607 */
[----:B------:R-:W-:Y:S02]  /*0f70*/  LEA.HI.X.SX32 R15, R11, R9, 0x1, P0 ;  /* 0x000000090b0f7211 */ /* 0x000fe400000f0eff */
[----:B------:R-:W-:-:S03]  /*0f80*/  IADD3 R10, P0, PT, R4, 0x80, RZ ;  /* 0x00000080040a7810 */ /* 0x000fc60007f1e0ff */
[----:B------:R-:W-:Y:S02]  /*0f90*/  IMAD.MOV.U32 R9, RZ, RZ, R15 ;  /* 0x000000ffff097224 */ /* 0x000fe400078e000f */
[----:B------:R-:W-:-:S03]  /*0fa0*/  IMAD.X R11, RZ, RZ, R5, P0 ;  /* 0x000000ffff0b7224 */ /* 0x000fc600000e0605 */
[----:B------:R0:W-:Y:S01]  /*0fb0*/  STG.E.64 desc[UR6][R2.64], R8 ;  /* 0x0000000802007986 */ /* 0x0001e2000c101b06 */
[----:B------:R-:W-:Y:S05]  /*0fc0*/  BRA.U UP0, `(.L_x_0) ;  /* 0xfffffff100d47547 */ /* 0x000fea000b83ffff */
[----:B------:R-:W-:Y:S05]  /*0fd0*/  EXIT ;  /* 0x000000000000794d */ /* 0x000fea0003800000 */
.L_x_1:
[----:B------:R-:W-:-:S00]  /*0fe0*/  BRA `(.L_x_1) ;  /* 0xfffffffc00fc7947 */ /* 0x000fc0000383ffff */
[----:B------:R-:W-:-:S00]  /*0ff0*/  NOP ;  /* 0x0000000000007918 */ /* 0x000fc00000000000 */
        /* <DEDUP_REMOVED lines=8> */
.L_x_2:


//--------------------- .nv.shared.reserved.0     --------------------------
	.section	.nv.shared.reserved.0,"aw",@nobits
	.weak		__nv_reservedSMEM_offset_0_alias
	.size		__nv_reservedSMEM_offset_0_alias, 0, 64
	.other		__nv_reservedSMEM_offset_0_alias,@"STO_CUDA_RESERVED_SHARED STV_DEFAULT"
__nv_reservedSMEM_offset_0_alias:
	.zero		0
	.zero		64


//--------------------- .nv.constant0._Z3mulPA100_A100_iS1_PA100_A100_l --------------------------
	.section	.nv.constant0._Z3mulPA100_A100_iS1_PA100_A100_l,"a",@progbits
	.sectionflags	@""
	.align	4
.nv.constant0._Z3mulPA100_A100_iS1_PA100_A100_l:
	.zero		920


//--------------------- SYMBOLS --------------------------

	.type		.nv.reservedSmem.offset0,@object
	.size		.nv.reservedSmem.offset0,0x4
